//
// Generated by NVIDIA NVVM Compiler
//
// Compiler Build ID: CL-36424714
// Cuda compilation tools, release 13.0, V13.0.88
// Based on NVVM 20.0.0
//

.version 9.0
.target sm_100
.address_size 64

	// .globl	createHeadMask

.visible .entry createHeadMask(
	.param .u64 createHeadMask_param_0,
	.param .u64 .ptr .align 1 createHeadMask_param_1,
	.param .u64 .ptr .align 1 createHeadMask_param_2,
	.param .u32 createHeadMask_param_3,
	.param .u32 createHeadMask_param_4,
	.param .u32 createHeadMask_param_5
)
{
	.reg .pred 	%p<8>;
	.reg .b32 	%r<25>;
	.reg .b32 	%f<2>;
	.reg .b64 	%rd<45>;

	ld.param.u64 	%rd21, [createHeadMask_param_0];
	ld.param.u64 	%rd22, [createHeadMask_param_1];
	ld.param.u64 	%rd23, [createHeadMask_param_2];
	ld.param.u32 	%r2, [createHeadMask_param_4];
	ld.param.u32 	%r3, [createHeadMask_param_5];
	cvta.to.global.u64 	%rd1, %rd23;
	mov.u32 	%r4, %ctaid.x;
	mov.u32 	%r1, %ntid.x;
	mov.u32 	%r5, %tid.x;
	mad.lo.s32 	%r6, %r4, %r1, %r5;
	cvt.u64.u32 	%rd40, %r6;
	setp.le.u64 	%p1, %rd21, %rd40;
	@%p1 bra 	$L__BB0_18;
	cvt.s64.s32 	%rd3, %r3;
	cvt.s64.s32 	%rd4, %r2;
	mov.u32 	%r7, %nctaid.x;
	mul.lo.s32 	%r8, %r1, %r7;
	cvt.u64.u32 	%rd5, %r8;
	cvta.to.global.u64 	%rd6, %rd22;
	cvt.u32.u64 	%r9, %rd3;
	cvt.u32.u64 	%r12, %rd4;
$L__BB0_2:
	or.b64  	%rd24, %rd40, %rd3;
	and.b64  	%rd25, %rd24, -4294967296;
	setp.ne.s64 	%p2, %rd25, 0;
	@%p2 bra 	$L__BB0_4;
	cvt.u32.u64 	%r10, %rd40;
	div.u32 	%r11, %r10, %r9;
	cvt.u64.u32 	%rd41, %r11;
	bra.uni 	$L__BB0_5;
$L__BB0_4:
	div.u64 	%rd41, %rd40, %rd3;
$L__BB0_5:
	or.b64  	%rd26, %rd41, %rd4;
	and.b64  	%rd27, %rd26, -4294967296;
	setp.ne.s64 	%p3, %rd27, 0;
	@%p3 bra 	$L__BB0_7;
	cvt.u32.u64 	%r13, %rd41;
	div.u32 	%r14, %r13, %r12;
	cvt.u64.u32 	%rd42, %r14;
	bra.uni 	$L__BB0_8;
$L__BB0_7:
	div.u64 	%rd42, %rd41, %rd4;
$L__BB0_8:
	or.b64  	%rd28, %rd42, %rd4;
	and.b64  	%rd29, %rd28, -4294967296;
	setp.ne.s64 	%p4, %rd29, 0;
	@%p4 bra 	$L__BB0_10;
	cvt.u32.u64 	%r16, %rd42;
	div.u32 	%r17, %r16, %r12;
	cvt.u64.u32 	%rd43, %r17;
	bra.uni 	$L__BB0_11;
$L__BB0_10:
	div.u64 	%rd43, %rd42, %rd4;
$L__BB0_11:
	shl.b64 	%rd30, %rd43, 32;
	shr.s64 	%rd31, %rd30, 30;
	add.s64 	%rd32, %rd6, %rd31;
	ld.global.f32 	%f1, [%rd32];
	or.b64  	%rd33, %rd40, %rd4;
	and.b64  	%rd34, %rd33, -4294967296;
	setp.ne.s64 	%p5, %rd34, 0;
	@%p5 bra 	$L__BB0_13;
	cvt.u32.u64 	%r19, %rd40;
	rem.u32 	%r20, %r19, %r12;
	cvt.u64.u32 	%rd44, %r20;
	bra.uni 	$L__BB0_14;
$L__BB0_13:
	rem.u64 	%rd44, %rd40, %rd4;
$L__BB0_14:
	cvt.u32.u64 	%r21, %rd44;
	cvt.rzi.s64.f32 	%rd35, %f1;
	cvt.u32.u64 	%r22, %rd35;
	setp.ge.s32 	%p6, %r21, %r22;
	@%p6 bra 	$L__BB0_16;
	shl.b64 	%rd38, %rd40, 2;
	add.s64 	%rd39, %rd1, %rd38;
	mov.b32 	%r24, 0;
	st.global.u32 	[%rd39], %r24;
	bra.uni 	$L__BB0_17;
$L__BB0_16:
	shl.b64 	%rd36, %rd40, 2;
	add.s64 	%rd37, %rd1, %rd36;
	mov.b32 	%r23, 1065353216;
	st.global.u32 	[%rd37], %r23;
$L__BB0_17:
	add.s64 	%rd40, %rd40, %rd5;
	setp.lt.u64 	%p7, %rd40, %rd21;
	@%p7 bra 	$L__BB0_2;
$L__BB0_18:
	ret;

}


// ===== COMPILED SASS (sm_100) =====

	.target	sm_100

	.elftype	@"ET_EXEC"


//--------------------- .note.nv.tkinfo           --------------------------
	.section	.note.nv.tkinfo,"",@"SHT_NOTE"
	.sectionflags	@"SHF_NOTE_NV_TKINFO"
	.tkinfo
        /*0018*/ 	.word	0x00000002
        /*0030*/ 	.string	""
        /*0030*/ 	.string	"ptxas"
        /*0030*/ 	.string	"Cuda compilation tools, release 13.0, V13.0.88"
        /*0030*/ 	.string	"Build cuda_13.0.r13.0/compiler.36424714_0"
        /*0030*/ 	.string	"-arch sm_100 -m 64 "



//--------------------- .note.nv.cuinfo           --------------------------
	.section	.note.nv.cuinfo,"",@"SHT_NOTE"
	.sectionflags	@"SHF_NOTE_NV_CUINFO"
        /*0018*/ 	.short	0x0002
        /*001a*/ 	.short	0x0064
        /*001c*/ 	.short	0x0082
	.zero		2


//--------------------- .nv.info                  --------------------------
	.section	.nv.info,"",@"SHT_CUDA_INFO"
	.align	4


	//----- nvinfo : EIATTR_REGCOUNT
	.align		4
        /*0000*/ 	.byte	0x04, 0x2f
        /*0002*/ 	.short	(.L_1 - .L_0)
	.align		4
.L_0:
        /*0004*/ 	.word	index@(createHeadMask)
        /*0008*/ 	.word	0x00000016


	//----- nvinfo : EIATTR_FRAME_SIZE
	.align		4
.L_1:
        /*000c*/ 	.byte	0x04, 0x11
        /*000e*/ 	.short	(.L_3 - .L_2)
	.align		4
.L_2:
        /*0010*/ 	.word	index@($__internal_1_$__cuda_sm20_rem_u64)
        /*0014*/ 	.word	0x00000000


	//----- nvinfo : EIATTR_FRAME_SIZE
	.align		4
.L_3:
        /*0018*/ 	.byte	0x04, 0x11
        /*001a*/ 	.short	(.L_5 - .L_4)
	.align		4
.L_4:
        /*001c*/ 	.word	index@($__internal_0_$__cuda_sm20_div_u64)
        /*0020*/ 	.word	0x00000000


	//----- nvinfo : EIATTR_FRAME_SIZE
	.align		4
.L_5:
        /*0024*/ 	.byte	0x04, 0x11
        /*0026*/ 	.short	(.L_7 - .L_6)
	.align		4
.L_6:
        /*0028*/ 	.word	index@(createHeadMask)
        /*002c*/ 	.word	0x00000000


	//----- nvinfo : EIATTR_MIN_STACK_SIZE
	.align		4
.L_7:
        /*0030*/ 	.byte	0x04, 0x12
        /*0032*/ 	.short	(.L_9 - .L_8)
	.align		4
.L_8:
        /*0034*/ 	.word	index@(createHeadMask)
        /*0038*/ 	.word	0x00000000
.L_9:


//--------------------- .nv.compat                --------------------------
	.section	.nv.compat,"",@"SHT_CUDA_COMPAT_INFO"
	.align	4
        /*0000*/ 	.byte	0x02, 0x09, 0x00, 0x00, 0x02, 0x02, 0x01, 0x00, 0x02, 0x05, 0x05, 0x00, 0x03, 0x07, 0x01, 0x01
        /*0010*/ 	.byte	0x02, 0x03, 0x00, 0x00, 0x02, 0x06, 0x01, 0x00, 0x04, 0x0b, 0x08, 0x00, 0x09, 0x00, 0x00, 0x00
        /*0020*/ 	.byte	0x00, 0x00, 0x00, 0x00


//--------------------- .nv.info.createHeadMask   --------------------------
	.section	.nv.info.createHeadMask,"",@"SHT_CUDA_INFO"
	.sectionflags	@""
	.align	4


	//----- nvinfo : EIATTR_CUDA_API_VERSION
	.align		4
        /*0000*/ 	.byte	0x04, 0x37
        /*0002*/ 	.short	(.L_11 - .L_10)
.L_10:
        /*0004*/ 	.word	0x00000082


	//----- nvinfo : EIATTR_KPARAM_INFO
	.align		4
.L_11:
        /*0008*/ 	.byte	0x04, 0x17
        /*000a*/ 	.short	(.L_13 - .L_12)
.L_12:
        /*000c*/ 	.word	0x00000000
        /*0010*/ 	.short	0x0005
        /*0012*/ 	.short	0x0020
        /*0014*/ 	.byte	0x00, 0xf0, 0x11, 0x00


	//----- nvinfo : EIATTR_KPARAM_INFO
	.align		4
.L_13:
        /*0018*/ 	.byte	0x04, 0x17
        /*001a*/ 	.short	(.L_15 - .L_14)
.L_14:
        /*001c*/ 	.word	0x00000000
        /*0020*/ 	.short	0x0004
        /*0022*/ 	.short	0x001c
        /*0024*/ 	.byte	0x00, 0xf0, 0x11, 0x00


	//----- nvinfo : EIATTR_KPARAM_INFO
	.align		4
.L_15:
        /*0028*/ 	.byte	0x04, 0x17
        /*002a*/ 	.short	(.L_17 - .L_16)
.L_16:
        /*002c*/ 	.word	0x00000000
        /*0030*/ 	.short	0x0003
        /*0032*/ 	.short	0x0018
        /*0034*/ 	.byte	0x00, 0xf0, 0x11, 0x00


	//----- nvinfo : EIATTR_KPARAM_INFO
	.align		4
.L_17:
        /*0038*/ 	.byte	0x04, 0x17
        /*003a*/ 	.short	(.L_19 - .L_18)
.L_18:
        /*003c*/ 	.word	0x00000000
        /*0040*/ 	.short	0x0002
        /*0042*/ 	.short	0x0010
        /*0044*/ 	.byte	0x00, 0xf5, 0x21, 0x00


	//----- nvinfo : EIATTR_KPARAM_INFO
	.align		4
.L_19:
        /*0048*/ 	.byte	0x04, 0x17
        /*004a*/ 	.short	(.L_21 - .L_20)
.L_20:
        /*004c*/ 	.word	0x00000000
        /*0050*/ 	.short	0x0001
        /*0052*/ 	.short	0x0008
        /*0054*/ 	.byte	0x00, 0xf5, 0x21, 0x00


	//----- nvinfo : EIATTR_KPARAM_INFO
	.align		4
.L_21:
        /*0058*/ 	.byte	0x04, 0x17
        /*005a*/ 	.short	(.L_23 - .L_22)
.L_22:
        /*005c*/ 	.word	0x00000000
        /*0060*/ 	.short	0x0000
        /*0062*/ 	.short	0x0000
        /*0064*/ 	.byte	0x00, 0xf0, 0x21, 0x00


	//----- nvinfo : EIATTR_SPARSE_MMA_MASK
	.align		4
.L_23:
        /*0068*/ 	.byte	0x03, 0x50
        /*006a*/ 	.short	0x0000


	//----- nvinfo : EIATTR_MAXREG_COUNT
	.align		4
        /*006c*/ 	.byte	0x03, 0x1b
        /*006e*/ 	.short	0x00ff


	//----- nvinfo : EIATTR_MERCURY_ISA_VERSION
	.align		4
        /*0070*/ 	.byte	0x03, 0x5f
        /*0072*/ 	.short	0x0101


	//----- nvinfo : EIATTR_VRC_CTA_INIT_COUNT
	.align		4
        /*0074*/ 	.byte	0x02, 0x4a
	.zero		1
	.zero		1


	//----- nvinfo : EIATTR_EXIT_INSTR_OFFSETS
	.align		4
        /*0078*/ 	.byte	0x04, 0x1c
        /*007a*/ 	.short	(.L_25 - .L_24)


	//   ....[0]....
.L_24:
        /*007c*/ 	.word	0x00000080


	//   ....[1]....
        /*0080*/ 	.word	0x00000a00


	//----- nvinfo : EIATTR_CRS_STACK_SIZE
	.align		4
.L_25:
        /*0084*/ 	.byte	0x04, 0x1e
        /*0086*/ 	.short	(.L_27 - .L_26)
.L_26:
        /*0088*/ 	.word	0x00000000


	//----- nvinfo : EIATTR_CBANK_PARAM_SIZE
	.align		4
.L_27:
        /*008c*/ 	.byte	0x03, 0x19
        /*008e*/ 	.short	0x0024


	//----- nvinfo : EIATTR_PARAM_CBANK
	.align		4
        /*0090*/ 	.byte	0x04, 0x0a
        /*0092*/ 	.short	(.L_29 - .L_28)
	.align		4
.L_28:
        /*0094*/ 	.word	index@(.nv.constant0.createHeadMask)
        /*0098*/ 	.short	0x0380
        /*009a*/ 	.short	0x0024


	//----- nvinfo : EIATTR_SW_WAR
	.align		4
.L_29:
        /*009c*/ 	.byte	0x04, 0x36
        /*009e*/ 	.short	(.L_31 - .L_30)
.L_30:
        /*00a0*/ 	.word	0x00000008
.L_31:


//--------------------- .nv.callgraph             --------------------------
	.section	.nv.callgraph,"",@"SHT_CUDA_CALLGRAPH"
	.align	4
	.sectionentsize	8
	.align		4
        /*0000*/ 	.word	0x00000000
	.align		4
        /*0004*/ 	.word	0xffffffff
	.align		4
        /*0008*/ 	.word	0x00000000
	.align		4
        /*000c*/ 	.word	0xfffffffe
	.align		4
        /*0010*/ 	.word	0x00000000
	.align		4
        /*0014*/ 	.word	0xfffffffd
	.align		4
        /*0018*/ 	.word	0x00000000
	.align		4
        /*001c*/ 	.word	0xfffffffc


//--------------------- .text.createHeadMask      --------------------------
	.section	.text.createHeadMask,"ax",@progbits
	.align	128
        .global         createHeadMask
        .type           createHeadMask,@function
        .size           createHeadMask,(.L_x_16 - createHeadMask)
        .other          createHeadMask,@"STO_CUDA_ENTRY STV_DEFAULT"
createHeadMask:
.text.createHeadMask:
[----:B------:R-:W-:Y:S01]  /*0000*/  LDC R1, c[0x0][0x37c] ;  /* 0x0000df00ff017b82 */ /* 0x000fe20000000800 */
[----:B------:R-:W0:Y:S07]  /*0010*/  S2R R3, SR_TID.X ;  /* 0x0000000000037919 */ /* 0x000e2e0000002100 */
[----:B------:R-:W0:Y:S01]  /*0020*/  S2UR UR4, SR_CTAID.X ;  /* 0x00000000000479c3 */ /* 0x000e220000002500 */
[----:B------:R-:W1:Y:S07]  /*0030*/  LDCU.64 UR6, c[0x0][0x380] ;  /* 0x00007000ff0677ac */ /* 0x000e6e0008000a00 */
[----:B------:R-:W0:Y:S02]  /*0040*/  LDC R0, c[0x0][0x360] ;  /* 0x0000d800ff007b82 */ /* 0x000e240000000800 */
[----:B0-----:R-:W-:-:S05]  /*0050*/  IMAD R3, R0, UR4, R3 ;  /* 0x0000000400037c24 */ /* 0x001fca000f8e0203 */
[----:B-1----:R-:W-:-:S04]  /*0060*/  ISETP.GE.U32.AND P0, PT, R3, UR6, PT ;  /* 0x0000000603007c0c */ /* 0x002fc8000bf06070 */
[----:B------:R-:W-:-:S13]  /*0070*/  ISETP.GE.U32.AND.EX P0, PT, RZ, UR7, PT, P0 ;  /* 0x00000007ff007c0c */ /* 0x000fda000bf06100 */
[----:B------:R-:W-:Y:S05]  /*0080*/  @P0 EXIT ;  /* 0x000000000000094d */ /* 0x000fea0003800000 */
[----:B------:R-:W0:Y:S01]  /*0090*/  LDCU UR4, c[0x0][0x370] ;  /* 0x00006e00ff0477ac */ /* 0x000e220008000800 */
[----:B------:R-:W-:Y:S01]  /*00a0*/  BSSY.RECONVERGENT B0, `(.L_x_0) ;  /* 0x0000095000007945 */ /* 0x000fe20003800200 */
[----:B------:R-:W-:Y:S01]  /*00b0*/  IMAD.MOV.U32 R2, RZ, RZ, RZ ;  /* 0x000000ffff027224 */ /* 0x000fe200078e00ff */
[----:B------:R-:W1:Y:S01]  /*00c0*/  LDCU UR6, c[0x0][0x3a0] ;  /* 0x00007400ff0677ac */ /* 0x000e620008000800 */
[----:B------:R-:W2:Y:S01]  /*00d0*/  LDCU UR5, c[0x0][0x39c] ;  /* 0x00007380ff0577ac */ /* 0x000ea20008000800 */
[----:B------:R-:W3:Y:S01]  /*00e0*/  LDCU.64 UR8, c[0x0][0x358] ;  /* 0x00006b00ff0877ac */ /* 0x000ee20008000a00 */
[----:B------:R-:W4:Y:S01]  /*00f0*/  LDCU UR14, c[0x0][0x39c] ;  /* 0x00007380ff0e77ac */ /* 0x000f220008000800 */
[----:B0-----:R-:W-:Y:S01]  /*0100*/  IMAD R0, R0, UR4, RZ ;  /* 0x0000000400007c24 */ /* 0x001fe2000f8e02ff */
[----:B------:R-:W0:Y:S01]  /*0110*/  LDCU UR7, c[0x0][0x3a0] ;  /* 0x00007400ff0777ac */ /* 0x000e220008000800 */
[----:B------:R-:W0:Y:S01]  /*0120*/  LDCU.64 UR16, c[0x0][0x380] ;  /* 0x00007000ff1077ac */ /* 0x000e220008000a00 */
[----:B------:R-:W0:Y:S01]  /*0130*/  LDCU.64 UR10, c[0x0][0x388] ;  /* 0x00007100ff0a77ac */ /* 0x000e220008000a00 */
[----:B------:R-:W0:Y:S01]  /*0140*/  LDCU.64 UR12, c[0x0][0x390] ;  /* 0x00007200ff0c77ac */ /* 0x000e220008000a00 */
[----:B-1----:R-:W-:-:S02]  /*0150*/  USHF.R.S32.HI UR6, URZ, 0x1f, UR6 ;  /* 0x0000001fff067899 */ /* 0x002fc40008011406 */
[----:B--234-:R-:W-:-:S12]  /*0160*/  USHF.R.S32.HI UR5, URZ, 0x1f, UR5 ;  /* 0x0000001fff057899 */ /* 0x01cfd80008011405 */
.L_x_13:
[----:B------:R-:W-:Y:S01]  /*0170*/  LOP3.LUT R4, R2, UR6, RZ, 0xfc, !PT ;  /* 0x0000000602047c12 */ /* 0x000fe2000f8efcff */
[----:B------:R-:W-:Y:S03]  /*0180*/  BSSY.RECONVERGENT B1, `(.L_x_1) ;  /* 0x000001e000017945 */ /* 0x000fe60003800200 */
[----:B------:R-:W-:-:S13]  /*0190*/  ISETP.NE.U32.AND P0, PT, R4, RZ, PT ;  /* 0x000000ff0400720c */ /* 0x000fda0003f05070 */
[----:B------:R-:W-:Y:S05]  /*01a0*/  @P0 BRA `(.L_x_2) ;  /* 0x0000000000500947 */ /* 0x000fea0003800000 */
[----:B0-----:R-:W0:Y:S01]  /*01b0*/  I2F.U32.RP R6, UR7 ;  /* 0x0000000700067d06 */ /* 0x001e220008209000 */
[----:B------:R-:W-:-:S07]  /*01c0*/  ISETP.NE.U32.AND P2, PT, RZ, UR7, PT ;  /* 0x00000007ff007c0c */ /* 0x000fce000bf45070 */
[----:B0-----:R-:W0:Y:S02]  /*01d0*/  MUFU.RCP R6, R6 ;  /* 0x0000000600067308 */ /* 0x001e240000001000 */
[----:B0-----:R-:W-:-:S06]  /*01e0*/  VIADD R4, R6, 0xffffffe ;  /* 0x0ffffffe06047836 */ /* 0x001fcc0000000000 */
[----:B------:R0:W1:Y:S02]  /*01f0*/  F2I.FTZ.U32.TRUNC.NTZ R5, R4 ;  /* 0x0000000400057305 */ /* 0x000064000021f000 */
[----:B0-----:R-:W-:Y:S01]  /*0200*/  IMAD.MOV.U32 R4, RZ, RZ, RZ ;  /* 0x000000ffff047224 */ /* 0x001fe200078e00ff */
[----:B-1----:R-:W-:-:S05]  /*0210*/  IADD3 R7, PT, PT, RZ, -R5, RZ ;  /* 0x80000005ff077210 */ /* 0x002fca0007ffe0ff */
[----:B------:R-:W-:-:S04]  /*0220*/  IMAD R7, R7, UR7, RZ ;  /* 0x0000000707077c24 */ /* 0x000fc8000f8e02ff */
[----:B------:R-:W-:-:S06]  /*0230*/  IMAD.HI.U32 R8, R5, R7, R4 ;  /* 0x0000000705087227 */ /* 0x000fcc00078e0004 */
[----:B------:R-:W-:-:S04]  /*0240*/  IMAD.HI.U32 R4, R8, R3, RZ ;  /* 0x0000000308047227 */ /* 0x000fc800078e00ff */
[----:B------:R-:W-:-:S04]  /*0250*/  IMAD.MOV R8, RZ, RZ, -R4 ;  /* 0x000000ffff087224 */ /* 0x000fc800078e0a04 */
[----:B------:R-:W-:-:S05]  /*0260*/  IMAD R5, R8, UR7, R3 ;  /* 0x0000000708057c24 */ /* 0x000fca000f8e0203 */
[----:B------:R-:W-:-:S13]  /*0270*/  ISETP.GE.U32.AND P0, PT, R5, UR7, PT ;  /* 0x0000000705007c0c */ /* 0x000fda000bf06070 */
[----:B------:R-:W-:Y:S01]  /*0280*/  @P0 IADD3 R5, PT, PT, R5, -UR7, RZ ;  /* 0x8000000705050c10 */ /* 0x000fe2000fffe0ff */
[----:B------:R-:W-:-:S03]  /*0290*/  @P0 VIADD R4, R4, 0x1 ;  /* 0x0000000104040836 */ /* 0x000fc60000000000 */
[----:B------:R-:W-:Y:S01]  /*02a0*/  ISETP.GE.U32.AND P1, PT, R5, UR7, PT ;  /* 0x0000000705007c0c */ /* 0x000fe2000bf26070 */
[----:B------:R-:W-:-:S12]  /*02b0*/  HFMA2 R5, -RZ, RZ, 0, 0 ;  /* 0x00000000ff057431 */ /* 0x000fd800000001ff */
[----:B------:R-:W-:Y:S01]  /*02c0*/  @P1 VIADD R4, R4, 0x1 ;  /* 0x0000000104041836 */ /* 0x000fe20000000000 */
[----:B------:R-:W-:Y:S01]  /*02d0*/  @!P2 LOP3.LUT R4, RZ, UR7, RZ, 0x33, !PT ;  /* 0x00000007ff04ac12 */ /* 0x000fe2000f8e33ff */
[----:B------:R-:W-:Y:S06]  /*02e0*/  BRA `(.L_x_3) ;  /* 0x00000000001c7947 */ /* 0x000fec0003800000 */
.L_x_2:
[----:B------:R-:W1:Y:S01]  /*02f0*/  LDCU UR4, c[0x0][0x3a0] ;  /* 0x00007400ff0477ac */ /* 0x000e620008000800 */
[----:B------:R-:W-:Y:S01]  /*0300*/  IMAD.MOV.U32 R4, RZ, RZ, R3 ;  /* 0x000000ffff047224 */ /* 0x000fe200078e0003 */
[----:B------:R-:W-:Y:S01]  /*0310*/  MOV R7, UR6 ;  /* 0x0000000600077c02 */ /* 0x000fe20008000f00 */
[----:B------:R-:W-:Y:S01]  /*0320*/  IMAD.MOV.U32 R5, RZ, RZ, R2 ;  /* 0x000000ffff057224 */ /* 0x000fe200078e0002 */
[----:B------:R-:W-:Y:S01]  /*0330*/  MOV R6, 0x360 ;  /* 0x0000036000067802 */ /* 0x000fe20000000f00 */
[----:B-1----:R-:W-:-:S07]  /*0340*/  IMAD.U32 R8, RZ, RZ, UR4 ;  /* 0x00000004ff087e24 */ /* 0x002fce000f8e00ff */
[----:B0-----:R-:W-:Y:S05]  /*0350*/  CALL.REL.NOINC `($__internal_0_$__cuda_sm20_div_u64) ;  /* 0x0000000400ac7944 */ /* 0x001fea0003c00000 */
.L_x_3:
[----:B------:R-:W-:Y:S05]  /*0360*/  BSYNC.RECONVERGENT B1 ;  /* 0x0000000000017941 */ /* 0x000fea0003800200 */
.L_x_1:
[----:B------:R-:W-:Y:S01]  /*0370*/  LOP3.LUT R6, R5, UR5, RZ, 0xfc, !PT ;  /* 0x0000000505067c12 */ /* 0x000fe2000f8efcff */
[----:B------:R-:W-:Y:S03]  /*0380*/  BSSY.RECONVERGENT B1, `(.L_x_4) ;  /* 0x000001d000017945 */ /* 0x000fe60003800200 */
[----:B------:R-:W-:-:S13]  /*0390*/  ISETP.NE.U32.AND P0, PT, R6, RZ, PT ;  /* 0x000000ff0600720c */ /* 0x000fda0003f05070 */
[----:B------:R-:W-:Y:S05]  /*03a0*/  @P0 BRA `(.L_x_5) ;  /* 0x0000000000540947 */ /* 0x000fea0003800000 */
[----:B------:R-:W0:Y:S01]  /*03b0*/  I2F.U32.RP R5, UR14 ;  /* 0x0000000e00057d06 */ /* 0x000e220008209000 */
[----:B------:R-:W-:-:S07]  /*03c0*/  ISETP.NE.U32.AND P2, PT, RZ, UR14, PT ;  /* 0x0000000eff007c0c */ /* 0x000fce000bf45070 */
[----:B0-----:R-:W0:Y:S02]  /*03d0*/  MUFU.RCP R5, R5 ;  /* 0x0000000500057308 */ /* 0x001e240000001000 */
[----:B0-----:R-:W-:Y:S02]  /*03e0*/  VIADD R6, R5, 0xffffffe ;  /* 0x0ffffffe05067836 */ /* 0x001fe40000000000 */
[----:B------:R-:W-:-:S04]  /*03f0*/  IMAD.MOV.U32 R5, RZ, RZ, RZ ;  /* 0x000000ffff057224 */ /* 0x000fc800078e00ff */
        /* <DEDUP_REMOVED lines=11> */
[----:B------:R-:W-:-:S13]  /*04b0*/  ISETP.GE.U32.AND P1, PT, R4, UR14, PT ;  /* 0x0000000e04007c0c */ /* 0x000fda000bf26070 */
[----:B------:R-:W-:Y:S01]  /*04c0*/  @P1 VIADD R7, R7, 0x1 ;  /* 0x0000000107071836 */ /* 0x000fe20000000000 */
[----:B------:R-:W-:-:S04]  /*04d0*/  @!P2 LOP3.LUT R7, RZ, UR14, RZ, 0x33, !PT ;  /* 0x0000000eff07ac12 */ /* 0x000fc8000f8e33ff */
[----:B------:R-:W-:Y:S01]  /*04e0*/  MOV R4, R7 ;  /* 0x0000000700047202 */ /* 0x000fe20000000f00 */
[----:B------:R-:W-:Y:S06]  /*04f0*/  BRA `(.L_x_6) ;  /* 0x0000000000147947 */ /* 0x000fec0003800000 */
.L_x_5:
[----:B------:R-:W0:Y:S01]  /*0500*/  LDCU UR4, c[0x0][0x39c] ;  /* 0x00007380ff0477ac */ /* 0x000e220008000800 */
[----:B------:R-:W-:Y:S01]  /*0510*/  IMAD.U32 R7, RZ, RZ, UR5 ;  /* 0x00000005ff077e24 */ /* 0x000fe2000f8e00ff */
[----:B------:R-:W-:Y:S02]  /*0520*/  MOV R6, 0x550 ;  /* 0x0000055000067802 */ /* 0x000fe40000000f00 */
[----:B0-----:R-:W-:-:S07]  /*0530*/  MOV R8, UR4 ;  /* 0x0000000400087c02 */ /* 0x001fce0008000f00 */
[----:B------:R-:W-:Y:S05]  /*0540*/  CALL.REL.NOINC `($__internal_0_$__cuda_sm20_div_u64) ;  /* 0x0000000400307944 */ /* 0x000fea0003c00000 */
.L_x_6:
[----:B------:R-:W-:Y:S05]  /*0550*/  BSYNC.RECONVERGENT B1 ;  /* 0x0000000000017941 */ /* 0x000fea0003800200 */
.L_x_4:
[----:B------:R-:W-:Y:S01]  /*0560*/  LOP3.LUT R6, R5, UR5, RZ, 0xfc, !PT ;  /* 0x0000000505067c12 */ /* 0x000fe2000f8efcff */
[----:B------:R-:W-:Y:S03]  /*0570*/  BSSY.RECONVERGENT B1, `(.L_x_7) ;  /* 0x000001c000017945 */ /* 0x000fe60003800200 */
[----:B------:R-:W-:-:S13]  /*0580*/  ISETP.NE.U32.AND P0, PT, R6, RZ, PT ;  /* 0x000000ff0600720c */ /* 0x000fda0003f05070 */
[----:B------:R-:W-:Y:S05]  /*0590*/  @P0 BRA `(.L_x_8) ;  /* 0x00000000004c0947 */ /* 0x000fea0003800000 */
[----:B------:R-:W0:Y:S01]  /*05a0*/  I2F.U32.RP R8, UR14 ;  /* 0x0000000e00087d06 */ /* 0x000e220008209000 */
[----:B------:R-:W-:-:S07]  /*05b0*/  ISETP.NE.U32.AND P2, PT, RZ, UR14, PT ;  /* 0x0000000eff007c0c */ /* 0x000fce000bf45070 */
[----:B0-----:R-:W0:Y:S02]  /*05c0*/  MUFU.RCP R8, R8 ;  /* 0x0000000800087308 */ /* 0x001e240000001000 */
[----:B0-----:R-:W-:-:S06]  /*05d0*/  VIADD R6, R8, 0xffffffe ;  /* 0x0ffffffe08067836 */ /* 0x001fcc0000000000 */
[----:B------:R0:W1:Y:S02]  /*05e0*/  F2I.FTZ.U32.TRUNC.NTZ R7, R6 ;  /* 0x0000000600077305 */ /* 0x000064000021f000 */
[----:B0-----:R-:W-:Y:S02]  /*05f0*/  HFMA2 R6, -RZ, RZ, 0, 0 ;  /* 0x00000000ff067431 */ /* 0x001fe400000001ff */
[----:B-1----:R-:W-:-:S04]  /*0600*/  IMAD.MOV R5, RZ, RZ, -R7 ;  /* 0x000000ffff057224 */ /* 0x002fc800078e0a07 */
[----:B------:R-:W-:-:S04]  /*0610*/  IMAD R5, R5, UR14, RZ ;  /* 0x0000000e05057c24 */ /* 0x000fc8000f8e02ff */
[----:B------:R-:W-:-:S06]  /*0620*/  IMAD.HI.U32 R5, R7, R5, R6 ;  /* 0x0000000507057227 */ /* 0x000fcc00078e0006 */
[----:B------:R-:W-:-:S04]  /*0630*/  IMAD.HI.U32 R5, R5, R4, RZ ;  /* 0x0000000405057227 */ /* 0x000fc800078e00ff */
[----:B------:R-:W-:-:S04]  /*0640*/  IMAD.MOV R7, RZ, RZ, -R5 ;  /* 0x000000ffff077224 */ /* 0x000fc800078e0a05 */
[----:B------:R-:W-:-:S05]  /*0650*/  IMAD R4, R7, UR14, R4 ;  /* 0x0000000e07047c24 */ /* 0x000fca000f8e0204 */
[----:B------:R-:W-:-:S13]  /*0660*/  ISETP.GE.U32.AND P0, PT, R4, UR14, PT ;  /* 0x0000000e04007c0c */ /* 0x000fda000bf06070 */
[----:B------:R-:W-:Y:S01]  /*0670*/  @P0 VIADD R4, R4, -UR14 ;  /* 0x8000000e04040c36 */ /* 0x000fe20008000000 */
[----:B------:R-:W-:-:S04]  /*0680*/  @P0 IADD3 R5, PT, PT, R5, 0x1, RZ ;  /* 0x0000000105050810 */ /* 0x000fc80007ffe0ff */
[----:B------:R-:W-:-:S13]  /*0690*/  ISETP.GE.U32.AND P1, PT, R4, UR14, PT ;  /* 0x0000000e04007c0c */ /* 0x000fda000bf26070 */
[----:B------:R-:W-:Y:S01]  /*06a0*/  @P1 VIADD R5, R5, 0x1 ;  /* 0x0000000105051836 */ /* 0x000fe20000000000 */
[----:B------:R-:W-:Y:S01]  /*06b0*/  @!P2 LOP3.LUT R5, RZ, UR14, RZ, 0x33, !PT ;  /* 0x0000000eff05ac12 */ /* 0x000fe2000f8e33ff */
[----:B------:R-:W-:Y:S06]  /*06c0*/  BRA `(.L_x_9) ;  /* 0x0000000000187947 */ /* 0x000fec0003800000 */
.L_x_8:
[----:B------:R-:W0:Y:S01]  /*06d0*/  LDCU UR4, c[0x0][0x39c] ;  /* 0x00007380ff0477ac */ /* 0x000e220008000800 */
[----:B------:R-:W-:Y:S01]  /*06e0*/  IMAD.U32 R7, RZ, RZ, UR5 ;  /* 0x00000005ff077e24 */ /* 0x000fe2000f8e00ff */
[----:B------:R-:W-:Y:S02]  /*06f0*/  MOV R6, 0x720 ;  /* 0x0000072000067802 */ /* 0x000fe40000000f00 */
[----:B0-----:R-:W-:-:S07]  /*0700*/  MOV R8, UR4 ;  /* 0x0000000400087c02 */ /* 0x001fce0008000f00 */
[----:B------:R-:W-:Y:S05]  /*0710*/  CALL.REL.NOINC `($__internal_0_$__cuda_sm20_div_u64) ;  /* 0x0000000000bc7944 */ /* 0x000fea0003c00000 */
[----:B------:R-:W-:-:S07]  /*0720*/  IMAD.MOV.U32 R5, RZ, RZ, R4 ;  /* 0x000000ffff057224 */ /* 0x000fce00078e0004 */
.L_x_9:
[----:B------:R-:W-:Y:S05]  /*0730*/  BSYNC.RECONVERGENT B1 ;  /* 0x0000000000017941 */ /* 0x000fea0003800200 */
.L_x_7:
[----:B------:R-:W-:-:S04]  /*0740*/  SHF.R.S64 R4, RZ, 0x1e, R5 ;  /* 0x0000001eff047819 */ /* 0x000fc80000001005 */
[----:B------:R-:W-:-:S04]  /*0750*/  IADD3 R4, P0, PT, R4, UR10, RZ ;  /* 0x0000000a04047c10 */ /* 0x000fc8000ff1e0ff */
[----:B------:R-:W-:-:S05]  /*0760*/  LEA.HI.X.SX32 R5, R5, UR11, 0x2, P0 ;  /* 0x0000000b05057c11 */ /* 0x000fca00080f16ff */
[----:B------:R0:W5:Y:S01]  /*0770*/  LDG.E R4, desc[UR8][R4.64] ;  /* 0x0000000804047981 */ /* 0x000162000c1e1900 */
[----:B------:R-:W-:Y:S01]  /*0780*/  LOP3.LUT R6, R2, UR5, RZ, 0xfc, !PT ;  /* 0x0000000502067c12 */ /* 0x000fe2000f8efcff */
[----:B------:R-:W-:Y:S03]  /*0790*/  BSSY.RECONVERGENT B1, `(.L_x_10) ;  /* 0x0000019000017945 */ /* 0x000fe60003800200 */
[----:B------:R-:W-:-:S13]  /*07a0*/  ISETP.NE.U32.AND P0, PT, R6, RZ, PT ;  /* 0x000000ff0600720c */ /* 0x000fda0003f05070 */
[----:B0-----:R-:W-:Y:S05]  /*07b0*/  @P0 BRA `(.L_x_11) ;  /* 0x00000000004c0947 */ /* 0x001fea0003800000 */
[----:B------:R-:W0:Y:S01]  /*07c0*/  I2F.U32.RP R8, UR14 ;  /* 0x0000000e00087d06 */ /* 0x000e220008209000 */
[----:B------:R-:W-:Y:S01]  /*07d0*/  IMAD.MOV.U32 R6, RZ, RZ, RZ ;  /* 0x000000ffff067224 */ /* 0x000fe200078e00ff */
[----:B------:R-:W-:-:S06]  /*07e0*/  ISETP.NE.U32.AND P1, PT, RZ, UR14, PT ;  /* 0x0000000eff007c0c */ /* 0x000fcc000bf25070 */
[----:B0-----:R-:W0:Y:S02]  /*07f0*/  MUFU.RCP R8, R8 ;  /* 0x0000000800087308 */ /* 0x001e240000001000 */
[----:B0-----:R-:W-:-:S06]  /*0800*/  VIADD R7, R8, 0xffffffe ;  /* 0x0ffffffe08077836 */ /* 0x001fcc0000000000 */
[----:B------:R-:W0:Y:S02]  /*0810*/  F2I.FTZ.U32.TRUNC.NTZ R7, R7 ;  /* 0x0000000700077305 */ /* 0x000e24000021f000 */
[----:B0-----:R-:W-:-:S05]  /*0820*/  IADD3 R5, PT, PT, RZ, -R7, RZ ;  /* 0x80000007ff057210 */ /* 0x001fca0007ffe0ff */
[----:B------:R-:W-:-:S04]  /*0830*/  IMAD R5, R5, UR14, RZ ;  /* 0x0000000e05057c24 */ /* 0x000fc8000f8e02ff */
[----:B------:R-:W-:-:S06]  /*0840*/  IMAD.HI.U32 R6, R7, R5, R6 ;  /* 0x0000000507067227 */ /* 0x000fcc00078e0006 */
[----:B------:R-:W-:-:S04]  /*0850*/  IMAD.HI.U32 R5, R6, R3, RZ ;  /* 0x0000000306057227 */ /* 0x000fc800078e00ff */
[----:B------:R-:W-:-:S04]  /*0860*/  IMAD.MOV R6, RZ, RZ, -R5 ;  /* 0x000000ffff067224 */ /* 0x000fc800078e0a05 */
[----:B------:R-:W-:-:S05]  /*0870*/  IMAD R5, R6, UR14, R3 ;  /* 0x0000000e06057c24 */ /* 0x000fca000f8e0203 */
[----:B------:R-:W-:-:S13]  /*0880*/  ISETP.GE.U32.AND P0, PT, R5, UR14, PT ;  /* 0x0000000e05007c0c */ /* 0x000fda000bf06070 */
[----:B------:R-:W-:-:S04]  /*0890*/  @P0 IADD3 R5, PT, PT, R5, -UR14, RZ ;  /* 0x8000000e05050c10 */ /* 0x000fc8000fffe0ff */
[----:B------:R-:W-:-:S13]  /*08a0*/  ISETP.GE.U32.AND P0, PT, R5, UR14, PT ;  /* 0x0000000e05007c0c */ /* 0x000fda000bf06070 */
[----:B------:R-:W-:Y:S01]  /*08b0*/  @P0 VIADD R5, R5, -UR14 ;  /* 0x8000000e05050c36 */ /* 0x000fe20008000000 */
[----:B------:R-:W-:-:S05]  /*08c0*/  @!P1 LOP3.LUT R5, RZ, UR14, RZ, 0x33, !PT ;  /* 0x0000000eff059c12 */ /* 0x000fca000f8e33ff */
[----:B------:R-:W-:Y:S01]  /*08d0*/  IMAD.MOV.U32 R7, RZ, RZ, R5 ;  /* 0x000000ffff077224 */ /* 0x000fe200078e0005 */
[----:B------:R-:W-:Y:S06]  /*08e0*/  BRA `(.L_x_12) ;  /* 0x00000000000c7947 */ /* 0x000fec0003800000 */
.L_x_11:
[----:B------:R-:W-:-:S07]  /*08f0*/  MOV R6, 0x910 ;  /* 0x0000091000067802 */ /* 0x000fce0000000f00 */
[----:B-----5:R-:W-:Y:S05]  /*0900*/  CALL.REL.NOINC `($__internal_1_$__cuda_sm20_rem_u64) ;  /* 0x0000000400507944 */ /* 0x020fea0003c00000 */
[----:B------:R-:W-:-:S07]  /*0910*/  MOV R7, R5 ;  /* 0x0000000500077202 */ /* 0x000fce0000000f00 */
.L_x_12:
[----:B------:R-:W-:Y:S05]  /*0920*/  BSYNC.RECONVERGENT B1 ;  /* 0x0000000000017941 */ /* 0x000fea0003800200 */
.L_x_10:
[----:B-----5:R-:W0:Y:S01]  /*0930*/  F2I.S64.TRUNC R4, R4 ;  /* 0x0000000400047311 */ /* 0x020e22000020d900 */
[----:B------:R-:W-:Y:S02]  /*0940*/  LEA R6, P1, R3, UR12, 0x2 ;  /* 0x0000000c03067c11 */ /* 0x000fe4000f8210ff */
[----:B0-----:R-:W-:Y:S02]  /*0950*/  ISETP.GE.AND P0, PT, R7, R4, PT ;  /* 0x000000040700720c */ /* 0x001fe40003f06270 */
[----:B------:R-:W-:-:S11]  /*0960*/  LEA.HI.X R7, R3, UR13, R2, 0x2, P1 ;  /* 0x0000000d03077c11 */ /* 0x000fd600088f1402 */
[----:B------:R-:W-:Y:S01]  /*0970*/  @P0 IMAD.MOV.U32 R5, RZ, RZ, 0x3f800000 ;  /* 0x3f800000ff050424 */ /* 0x000fe200078e00ff */
[----:B------:R1:W-:Y:S04]  /*0980*/  @!P0 STG.E desc[UR8][R6.64], RZ ;  /* 0x000000ff06008986 */ /* 0x0003e8000c101908 */
[----:B------:R1:W-:Y:S01]  /*0990*/  @P0 STG.E desc[UR8][R6.64], R5 ;  /* 0x0000000506000986 */ /* 0x0003e2000c101908 */
[----:B------:R-:W-:-:S05]  /*09a0*/  IADD3 R3, P0, PT, R0, R3, RZ ;  /* 0x0000000300037210 */ /* 0x000fca0007f1e0ff */
[----:B------:R-:W-:Y:S01]  /*09b0*/  IMAD.X R2, RZ, RZ, R2, P0 ;  /* 0x000000ffff027224 */ /* 0x000fe200000e0602 */
[----:B------:R-:W-:-:S04]  /*09c0*/  ISETP.GE.U32.AND P0, PT, R3, UR16, PT ;  /* 0x0000001003007c0c */ /* 0x000fc8000bf06070 */
[----:B------:R-:W-:-:S13]  /*09d0*/  ISETP.GE.U32.AND.EX P0, PT, R2, UR17, PT, P0 ;  /* 0x0000001102007c0c */ /* 0x000fda000bf06100 */
[----:B-1----:R-:W-:Y:S05]  /*09e0*/  @!P0 BRA `(.L_x_13) ;  /* 0xfffffff400e08947 */ /* 0x002fea000383ffff */
[----:B------:R-:W-:Y:S05]  /*09f0*/  BSYNC.RECONVERGENT B0 ;  /* 0x0000000000007941 */ /* 0x000fea0003800200 */
.L_x_0:
[----:B------:R-:W-:Y:S05]  /*0a00*/  EXIT ;  /* 0x000000000000794d */ /* 0x000fea0003800000 */
        .weak           $__internal_0_$__cuda_sm20_div_u64
        .type           $__internal_0_$__cuda_sm20_div_u64,@function
        .size           $__internal_0_$__cuda_sm20_div_u64,($__internal_1_$__cuda_sm20_rem_u64 - $__internal_0_$__cuda_sm20_div_u64)
$__internal_0_$__cuda_sm20_div_u64:
[----:B------:R-:W-:-:S06]  /*0a10*/  MOV R9, R7 ;  /* 0x0000000700097202 */ /* 0x000fcc0000000f00 */
[----:B------:R-:W0:Y:S08]  /*0a20*/  I2F.U64.RP R9, R8 ;  /* 0x0000000800097312 */ /* 0x000e300000309000 */
[----:B0-----:R-:W0:Y:S02]  /*0a30*/  MUFU.RCP R10, R9 ;  /* 0x00000009000a7308 */ /* 0x001e240000001000 */
[----:B0-----:R-:W-:-:S06]  /*0a40*/  VIADD R10, R10, 0x1ffffffe ;  /* 0x1ffffffe0a0a7836 */ /* 0x001fcc0000000000 */
[----:B------:R-:W0:Y:S02]  /*0a50*/  F2I.U64.TRUNC R10, R10 ;  /* 0x0000000a000a7311 */ /* 0x000e24000020d800 */
[----:B0-----:R-:W-:-:S04]  /*0a60*/  IMAD.WIDE.U32 R12, R10, R8, RZ ;  /* 0x000000080a0c7225 */ /* 0x001fc800078e00ff */
[----:B------:R-:W-:Y:S01]  /*0a70*/  IMAD R13, R10, R7, R13 ;  /* 0x000000070a0d7224 */ /* 0x000fe200078e020d */
[----:B------:R-:W-:-:S03]  /*0a80*/  IADD3 R15, P0, PT, RZ, -R12, RZ ;  /* 0x8000000cff0f7210 */ /* 0x000fc60007f1e0ff */
[----:B------:R-:W-:Y:S02]  /*0a90*/  IMAD R13, R11, R8, R13 ;  /* 0x000000080b0d7224 */ /* 0x000fe400078e020d */
[----:B------:R-:W-:-:S03]  /*0aa0*/  IMAD.HI.U32 R12, R10, R15, RZ ;  /* 0x0000000f0a0c7227 */ /* 0x000fc600078e00ff */
[----:B------:R-:W-:Y:S01]  /*0ab0*/  IADD3.X R17, PT, PT, RZ, ~R13, RZ, P0, !PT ;  /* 0x8000000dff117210 */ /* 0x000fe200007fe4ff */
[----:B------:R-:W-:-:S04]  /*0ac0*/  IMAD.MOV.U32 R13, RZ, RZ, R10 ;  /* 0x000000ffff0d7224 */ /* 0x000fc800078e000a */
[----:B------:R-:W-:-:S04]  /*0ad0*/  IMAD.WIDE.U32 R12, P0, R10, R17, R12 ;  /* 0x000000110a0c7225 */ /* 0x000fc8000780000c */
[C---:B------:R-:W-:Y:S02]  /*0ae0*/  IMAD R19, R11.reuse, R17, RZ ;  /* 0x000000110b137224 */ /* 0x040fe400078e02ff */
[----:B------:R-:W-:-:S04]  /*0af0*/  IMAD.HI.U32 R12, P1, R11, R15, R12 ;  /* 0x0000000f0b0c7227 */ /* 0x000fc8000782000c */
[----:B------:R-:W-:Y:S01]  /*0b00*/  IMAD.HI.U32 R9, R11, R17, RZ ;  /* 0x000000110b097227 */ /* 0x000fe200078e00ff */
[----:B------:R-:W-:-:S04]  /*0b10*/  IADD3 R13, P2, PT, R19, R12, RZ ;  /* 0x0000000c130d7210 */ /* 0x000fc80007f5e0ff */
[----:B------:R-:W-:Y:S01]  /*0b20*/  IADD3.X R9, PT, PT, R9, R11, RZ, P0, !PT ;  /* 0x0000000b09097210 */ /* 0x000fe200007fe4ff */
[----:B------:R-:W-:-:S03]  /*0b30*/  IMAD.WIDE.U32 R10, R13, R8, RZ ;  /* 0x000000080d0a7225 */ /* 0x000fc600078e00ff */
[----:B------:R-:W-:Y:S01]  /*0b40*/  IADD3.X R9, PT, PT, RZ, RZ, R9, P2, P1 ;  /* 0x000000ffff097210 */ /* 0x000fe200017e2409 */
[----:B------:R-:W-:Y:S01]  /*0b50*/  IMAD R11, R13, R7, R11 ;  /* 0x000000070d0b7224 */ /* 0x000fe200078e020b */
[----:B------:R-:W-:-:S03]  /*0b60*/  IADD3 R15, P0, PT, RZ, -R10, RZ ;  /* 0x8000000aff0f7210 */ /* 0x000fc60007f1e0ff */
[----:B------:R-:W-:Y:S02]  /*0b70*/  IMAD R11, R9, R8, R11 ;  /* 0x00000008090b7224 */ /* 0x000fe400078e020b */
[----:B------:R-:W-:-:S04]  /*0b80*/  IMAD.HI.U32 R12, R13, R15, RZ ;  /* 0x0000000f0d0c7227 */ /* 0x000fc800078e00ff */
[----:B------:R-:W-:Y:S02]  /*0b90*/  IMAD.X R10, RZ, RZ, ~R11, P0 ;  /* 0x000000ffff0a7224 */ /* 0x000fe400000e0e0b */
[----:B------:R-:W-:Y:S02]  /*0ba0*/  IMAD.MOV.U32 R11, RZ, RZ, RZ ;  /* 0x000000ffff0b7224 */ /* 0x000fe400078e00ff */
[----:B------:R-:W-:-:S04]  /*0bb0*/  IMAD.WIDE.U32 R12, P0, R13, R10, R12 ;  /* 0x0000000a0d0c7225 */ /* 0x000fc8000780000c */
[C---:B------:R-:W-:Y:S02]  /*0bc0*/  IMAD R14, R9.reuse, R10, RZ ;  /* 0x0000000a090e7224 */ /* 0x040fe400078e02ff */
[----:B------:R-:W-:-:S04]  /*0bd0*/  IMAD.HI.U32 R13, P1, R9, R15, R12 ;  /* 0x0000000f090d7227 */ /* 0x000fc8000782000c */
[----:B------:R-:W-:Y:S01]  /*0be0*/  IMAD.HI.U32 R10, R9, R10, RZ ;  /* 0x0000000a090a7227 */ /* 0x000fe200078e00ff */
[----:B------:R-:W-:-:S04]  /*0bf0*/  IADD3 R13, P2, PT, R14, R13, RZ ;  /* 0x0000000d0e0d7210 */ /* 0x000fc80007f5e0ff */
[----:B------:R-:W-:Y:S01]  /*0c00*/  IADD3.X R9, PT, PT, R10, R9, RZ, P0, !PT ;  /* 0x000000090a097210 */ /* 0x000fe200007fe4ff */
[----:B------:R-:W-:-:S03]  /*0c10*/  IMAD.HI.U32 R10, R13, R4, RZ ;  /* 0x000000040d0a7227 */ /* 0x000fc600078e00ff */
[----:B------:R-:W-:Y:S01]  /*0c20*/  IADD3.X R9, PT, PT, RZ, RZ, R9, P2, P1 ;  /* 0x000000ffff097210 */ /* 0x000fe200017e2409 */
[----:B------:R-:W-:-:S04]  /*0c30*/  IMAD.WIDE.U32 R10, R13, R5, R10 ;  /* 0x000000050d0a7225 */ /* 0x000fc800078e000a */
[C---:B------:R-:W-:Y:S02]  /*0c40*/  IMAD R13, R9.reuse, R5, RZ ;  /* 0x00000005090d7224 */ /* 0x040fe400078e02ff */
[----:B------:R-:W-:-:S04]  /*0c50*/  IMAD.HI.U32 R10, P0, R9, R4, R10 ;  /* 0x00000004090a7227 */ /* 0x000fc8000780000a */
[----:B------:R-:W-:Y:S01]  /*0c60*/  IMAD.HI.U32 R9, R9, R5, RZ ;  /* 0x0000000509097227 */ /* 0x000fe200078e00ff */
[----:B------:R-:W-:-:S04]  /*0c70*/  IADD3 R13, P1, PT, R13, R10, RZ ;  /* 0x0000000a0d0d7210 */ /* 0x000fc80007f3e0ff */
[----:B------:R-:W-:Y:S01]  /*0c80*/  IADD3.X R9, PT, PT, R9, RZ, RZ, P0, !PT ;  /* 0x000000ff09097210 */ /* 0x000fe200007fe4ff */
[----:B------:R-:W-:-:S04]  /*0c90*/  IMAD.WIDE.U32 R10, R13, R8, RZ ;  /* 0x000000080d0a7225 */ /* 0x000fc800078e00ff */
[----:B------:R-:W-:Y:S01]  /*0ca0*/  IMAD.X R9, RZ, RZ, R9, P1 ;  /* 0x000000ffff097224 */ /* 0x000fe200008e0609 */
[----:B------:R-:W-:Y:S01]  /*0cb0*/  IADD3 R15, P1, PT, -R10, R4, RZ ;  /* 0x000000040a0f7210 */ /* 0x000fe20007f3e1ff */
[----:B------:R-:W-:-:S03]  /*0cc0*/  IMAD R11, R13, R7, R11 ;  /* 0x000000070d0b7224 */ /* 0x000fc600078e020b */
[-C--:B------:R-:W-:Y:S01]  /*0cd0*/  ISETP.GE.U32.AND P0, PT, R15, R8.reuse, PT ;  /* 0x000000080f00720c */ /* 0x080fe20003f06070 */
[----:B------:R-:W-:-:S05]  /*0ce0*/  IMAD R4, R9, R8, R11 ;  /* 0x0000000809047224 */ /* 0x000fca00078e020b */
[----:B------:R-:W-:Y:S02]  /*0cf0*/  IADD3.X R14, PT, PT, ~R4, R5, RZ, P1, !PT ;  /* 0x00000005040e7210 */ /* 0x000fe40000ffe5ff */
[----:B------:R-:W-:Y:S02]  /*0d00*/  IADD3 R5, P2, PT, -R8, R15, RZ ;  /* 0x0000000f08057210 */ /* 0x000fe40007f5e1ff */
[----:B------:R-:W-:Y:S02]  /*0d10*/  IADD3 R4, P1, PT, R13, 0x1, RZ ;  /* 0x000000010d047810 */ /* 0x000fe40007f3e0ff */
[C---:B------:R-:W-:Y:S01]  /*0d20*/  ISETP.GE.U32.AND.EX P0, PT, R14.reuse, R7, PT, P0 ;  /* 0x000000070e00720c */ /* 0x040fe20003f06100 */
[----:B------:R-:W-:Y:S01]  /*0d30*/  IMAD.X R12, R14, 0x1, ~R7, P2 ;  /* 0x000000010e0c7824 */ /* 0x000fe200010e0e07 */
[----:B------:R-:W-:Y:S02]  /*0d40*/  IADD3.X R10, PT, PT, RZ, R9, RZ, P1, !PT ;  /* 0x00000009ff0a7210 */ /* 0x000fe40000ffe4ff */
[----:B------:R-:W-:-:S02]  /*0d50*/  SEL R13, R4, R13, P0 ;  /* 0x0000000d040d7207 */ /* 0x000fc40000000000 */
[----:B------:R-:W-:Y:S02]  /*0d60*/  SEL R5, R5, R15, P0 ;  /* 0x0000000f05057207 */ /* 0x000fe40000000000 */
[----:B------:R-:W-:Y:S02]  /*0d70*/  SEL R12, R12, R14, P0 ;  /* 0x0000000e0c0c7207 */ /* 0x000fe40000000000 */
[----:B------:R-:W-:Y:S02]  /*0d80*/  SEL R10, R10, R9, P0 ;  /* 0x000000090a0a7207 */ /* 0x000fe40000000000 */
[----:B------:R-:W-:Y:S02]  /*0d90*/  IADD3 R4, P2, PT, R13, 0x1, RZ ;  /* 0x000000010d047810 */ /* 0x000fe40007f5e0ff */
[----:B------:R-:W-:Y:S02]  /*0da0*/  ISETP.GE.U32.AND P0, PT, R5, R8, PT ;  /* 0x000000080500720c */ /* 0x000fe40003f06070 */
[----:B------:R-:W-:Y:S01]  /*0db0*/  ISETP.NE.U32.AND P1, PT, R8, RZ, PT ;  /* 0x000000ff0800720c */ /* 0x000fe20003f25070 */
[----:B------:R-:W-:Y:S01]  /*0dc0*/  IMAD.X R5, RZ, RZ, R10, P2 ;  /* 0x000000ffff057224 */ /* 0x000fe200010e060a */
[----:B------:R-:W-:-:S02]  /*0dd0*/  ISETP.GE.U32.AND.EX P0, PT, R12, R7, PT, P0 ;  /* 0x000000070c00720c */ /* 0x000fc40003f06100 */
[----:B------:R-:W-:Y:S01]  /*0de0*/  ISETP.NE.AND.EX P1, PT, R7, RZ, PT, P1 ;  /* 0x000000ff0700720c */ /* 0x000fe20003f25310 */
[----:B------:R-:W-:Y:S01]  /*0df0*/  HFMA2 R7, -RZ, RZ, 0, 0 ;  /* 0x00000000ff077431 */ /* 0x000fe200000001ff */
[----:B------:R-:W-:Y:S02]  /*0e00*/  SEL R4, R4, R13, P0 ;  /* 0x0000000d04047207 */ /* 0x000fe40000000000 */
[----:B------:R-:W-:Y:S02]  /*0e10*/  SEL R5, R5, R10, P0 ;  /* 0x0000000a05057207 */ /* 0x000fe40000000000 */
[----:B------:R-:W-:Y:S02]  /*0e20*/  SEL R4, R4, 0xffffffff, P1 ;  /* 0xffffffff04047807 */ /* 0x000fe40000800000 */
[----:B------:R-:W-:Y:S01]  /*0e30*/  SEL R5, R5, 0xffffffff, P1 ;  /* 0xffffffff05057807 */ /* 0x000fe20000800000 */
[----:B------:R-:W-:Y:S06]  /*0e40*/  RET.REL.NODEC R6 `(createHeadMask) ;  /* 0xfffffff0066c7950 */ /* 0x000fec0003c3ffff */
        .weak           $__internal_1_$__cuda_sm20_rem_u64
        .type           $__internal_1_$__cuda_sm20_rem_u64,@function
        .size           $__internal_1_$__cuda_sm20_rem_u64,(.L_x_16 - $__internal_1_$__cuda_sm20_rem_u64)
$__internal_1_$__cuda_sm20_rem_u64:
[----:B------:R-:W0:Y:S02]  /*0e50*/  LDCU UR4, c[0x0][0x39c] ;  /* 0x00007380ff0477ac */ /* 0x000e240008000800 */
[----:B0-----:R-:W0:Y:S08]  /*0e60*/  I2F.U64.RP R5, UR4 ;  /* 0x0000000400057d12 */ /* 0x001e300008309000 */
[----:B0-----:R-:W0:Y:S02]  /*0e70*/  MUFU.RCP R5, R5 ;  /* 0x0000000500057308 */ /* 0x001e240000001000 */
[----:B0-----:R-:W-:-:S06]  /*0e80*/  VIADD R8, R5, 0x1ffffffe ;  /* 0x1ffffffe05087836 */ /* 0x001fcc0000000000 */
[----:B------:R-:W0:Y:S02]  /*0e90*/  F2I.U64.TRUNC R8, R8 ;  /* 0x0000000800087311 */ /* 0x000e24000020d800 */
[----:B0-----:R-:W-:-:S04]  /*0ea0*/  IMAD.WIDE.U32 R10, R8, UR4, RZ ;  /* 0x00000004080a7c25 */ /* 0x001fc8000f8e00ff */
[C---:B------:R-:W-:Y:S01]  /*0eb0*/  IMAD R7, R8.reuse, UR5, R11 ;  /* 0x0000000508077c24 */ /* 0x040fe2000f8e020b */
[----:B------:R-:W-:Y:S01]  /*0ec0*/  IADD3 R13, P0, PT, RZ, -R10, RZ ;  /* 0x8000000aff0d7210 */ /* 0x000fe20007f1e0ff */
[----:B------:R-:W-:Y:S02]  /*0ed0*/  IMAD.MOV.U32 R11, RZ, RZ, R8 ;  /* 0x000000ffff0b7224 */ /* 0x000fe400078e0008 */
[----:B------:R-:W-:Y:S02]  /*0ee0*/  IMAD R7, R9, UR4, R7 ;  /* 0x0000000409077c24 */ /* 0x000fe4000f8e0207 */
[----:B------:R-:W-:-:S03]  /*0ef0*/  IMAD.HI.U32 R10, R8, R13, RZ ;  /* 0x0000000d080a7227 */ /* 0x000fc600078e00ff */
[----:B------:R-:W-:-:S05]  /*0f00*/  IADD3.X R7, PT, PT, RZ, ~R7, RZ, P0, !PT ;  /* 0x80000007ff077210 */ /* 0x000fca00007fe4ff */
[----:B------:R-:W-:-:S04]  /*0f10*/  IMAD.WIDE.U32 R10, P0, R8, R7, R10 ;  /* 0x00000007080a7225 */ /* 0x000fc8000780000a */
[C---:B------:R-:W-:Y:S02]  /*0f20*/  IMAD R15, R9.reuse, R7, RZ ;  /* 0x00000007090f7224 */ /* 0x040fe400078e02ff */
[----:B------:R-:W-:-:S04]  /*0f30*/  IMAD.HI.U32 R10, P1, R9, R13, R10 ;  /* 0x0000000d090a7227 */ /* 0x000fc8000782000a */
[----:B------:R-:W-:Y:S01]  /*0f40*/  IMAD.HI.U32 R5, R9, R7, RZ ;  /* 0x0000000709057227 */ /* 0x000fe200078e00ff */
[----:B------:R-:W-:-:S04]  /*0f50*/  IADD3 R11, P2, PT, R15, R10, RZ ;  /* 0x0000000a0f0b7210 */ /* 0x000fc80007f5e0ff */
[----:B------:R-:W-:Y:S01]  /*0f60*/  IADD3.X R5, PT, PT, R5, R9, RZ, P0, !PT ;  /* 0x0000000905057210 */ /* 0x000fe200007fe4ff */
[----:B------:R-:W-:-:S03]  /*0f70*/  IMAD.WIDE.U32 R8, R11, UR4, RZ ;  /* 0x000000040b087c25 */ /* 0x000fc6000f8e00ff */
[----:B------:R-:W-:Y:S01]  /*0f80*/  IADD3.X R5, PT, PT, RZ, RZ, R5, P2, P1 ;  /* 0x000000ffff057210 */ /* 0x000fe200017e2405 */
[----:B------:R-:W-:Y:S01]  /*0f90*/  IMAD R10, R11, UR5, R9 ;  /* 0x000000050b0a7c24 */ /* 0x000fe2000f8e0209 */
[----:B------:R-:W-:-:S03]  /*0fa0*/  IADD3 R9, P0, PT, RZ, -R8, RZ ;  /* 0x80000008ff097210 */ /* 0x000fc60007f1e0ff */
[----:B------:R-:W-:Y:S02]  /*0fb0*/  IMAD R7, R5, UR4, R10 ;  /* 0x0000000405077c24 */ /* 0x000fe4000f8e020a */
[----:B------:R-:W-:-:S04]  /*0fc0*/  IMAD.HI.U32 R10, R11, R9, RZ ;  /* 0x000000090b0a7227 */ /* 0x000fc800078e00ff */
[----:B------:R-:W-:-:S04]  /*0fd0*/  IMAD.X R8, RZ, RZ, ~R7, P0 ;  /* 0x000000ffff087224 */ /* 0x000fc800000e0e07 */
[----:B------:R-:W-:-:S04]  /*0fe0*/  IMAD.WIDE.U32 R10, P0, R11, R8, R10 ;  /* 0x000000080b0a7225 */ /* 0x000fc8000780000a */
[C---:B------:R-:W-:Y:S02]  /*0ff0*/  IMAD R12, R5.reuse, R8, RZ ;  /* 0x00000008050c7224 */ /* 0x040fe400078e02ff */
[----:B------:R-:W-:-:S04]  /*1000*/  IMAD.HI.U32 R7, P1, R5, R9, R10 ;  /* 0x0000000905077227 */ /* 0x000fc8000782000a */
[----:B------:R-:W-:Y:S01]  /*1010*/  IMAD.HI.U32 R8, R5, R8, RZ ;  /* 0x0000000805087227 */ /* 0x000fe200078e00ff */
[----:B------:R-:W-:-:S03]  /*1020*/  IADD3 R7, P2, PT, R12, R7, RZ ;  /* 0x000000070c077210 */ /* 0x000fc60007f5e0ff */
[----:B------:R-:W-:Y:S01]  /*1030*/  IMAD.MOV.U32 R9, RZ, RZ, RZ ;  /* 0x000000ffff097224 */ /* 0x000fe200078e00ff */
        /* <DEDUP_REMOVED lines=9> */
[----:B------:R-:W-:-:S04]  /*10d0*/  IMAD.WIDE.U32 R8, R7, UR4, RZ ;  /* 0x0000000407087c25 */ /* 0x000fc8000f8e00ff */
[----:B------:R-:W-:Y:S02]  /*10e0*/  IMAD.X R5, RZ, RZ, R5, P1 ;  /* 0x000000ffff057224 */ /* 0x000fe400008e0605 */
[----:B------:R-:W-:Y:S01]  /*10f0*/  IMAD R10, R7, UR5, R9 ;  /* 0x00000005070a7c24 */ /* 0x000fe2000f8e0209 */
[----:B------:R-:W-:-:S03]  /*1100*/  IADD3 R9, P1, PT, -R8, R3, RZ ;  /* 0x0000000308097210 */ /* 0x000fc60007f3e1ff */
[----:B------:R-:W-:Y:S01]  /*1110*/  IMAD R5, R5, UR4, R10 ;  /* 0x0000000405057c24 */ /* 0x000fe2000f8e020a */
[----:B------:R-:W-:-:S04]  /*1120*/  ISETP.GE.U32.AND P0, PT, R9, UR4, PT ;  /* 0x0000000409007c0c */ /* 0x000fc8000bf06070 */
[----:B------:R-:W-:Y:S02]  /*1130*/  IADD3.X R10, PT, PT, ~R5, R2, RZ, P1, !PT ;  /* 0x00000002050a7210 */ /* 0x000fe40000ffe5ff */
[----:B------:R-:W-:Y:S02]  /*1140*/  IADD3 R8, P1, PT, R9, -UR4, RZ ;  /* 0x8000000409087c10 */ /* 0x000fe4000ff3e0ff */
[C---:B------:R-:W-:Y:S02]  /*1150*/  ISETP.GE.U32.AND.EX P0, PT, R10.reuse, UR5, PT, P0 ;  /* 0x000000050a007c0c */ /* 0x040fe4000bf06100 */
[----:B------:R-:W-:Y:S02]  /*1160*/  IADD3.X R7, PT, PT, R10, ~UR5, RZ, P1, !PT ;  /* 0x800000050a077c10 */ /* 0x000fe40008ffe4ff */
[----:B------:R-:W-:Y:S02]  /*1170*/  SEL R8, R8, R9, P0 ;  /* 0x0000000908087207 */ /* 0x000fe40000000000 */
[----:B------:R-:W-:-:S02]  /*1180*/  SEL R7, R7, R10, P0 ;  /* 0x0000000a07077207 */ /* 0x000fc40000000000 */
[C---:B------:R-:W-:Y:S01]  /*1190*/  ISETP.GE.U32.AND P0, PT, R8.reuse, UR4, PT ;  /* 0x0000000408007c0c */ /* 0x040fe2000bf06070 */
[----:B------:R-:W-:Y:S01]  /*11a0*/  VIADD R5, R8, -UR4 ;  /* 0x8000000408057c36 */ /* 0x000fe20008000000 */
[----:B------:R-:W-:Y:S02]  /*11b0*/  ISETP.NE.U32.AND P1, PT, RZ, UR4, PT ;  /* 0x00000004ff007c0c */ /* 0x000fe4000bf25070 */
[----:B------:R-:W-:Y:S02]  /*11c0*/  ISETP.GE.U32.AND.EX P0, PT, R7, UR5, PT, P0 ;  /* 0x0000000507007c0c */ /* 0x000fe4000bf06100 */
[----:B------:R-:W-:Y:S02]  /*11d0*/  MOV R7, 0x0 ;  /* 0x0000000000077802 */ /* 0x000fe40000000f00 */
[----:B------:R-:W-:Y:S02]  /*11e0*/  ISETP.NE.AND.EX P1, PT, RZ, UR5, PT, P1 ;  /* 0x00000005ff007c0c */ /* 0x000fe4000bf25310 */
[----:B------:R-:W-:-:S04]  /*11f0*/  SEL R5, R5, R8, P0 ;  /* 0x0000000805057207 */ /* 0x000fc80000000000 */
[----:B------:R-:W-:Y:S01]  /*1200*/  SEL R5, R5, 0xffffffff, P1 ;  /* 0xffffffff05057807 */ /* 0x000fe20000800000 */
[----:B------:R-:W-:Y:S06]  /*1210*/  RET.REL.NODEC R6 `(createHeadMask) ;  /* 0xffffffec06787950 */ /* 0x000fec0003c3ffff */
.L_x_14:
[----:B------:R-:W-:-:S00]  /*1220*/  BRA `(.L_x_14) ;  /* 0xfffffffc00fc7947 */ /* 0x000fc0000383ffff */
[----:B------:R-:W-:-:S00]  /*1230*/  NOP ;  /* 0x0000000000007918 */ /* 0x000fc00000000000 */
        /* <DEDUP_REMOVED lines=12> */
.L_x_16:


//--------------------- .nv.shared.reserved.0     --------------------------
	.section	.nv.shared.reserved.0,"aw",@nobits
	.weak		__nv_reservedSMEM_offset_0_alias
	.size		__nv_reservedSMEM_offset_0_alias, 0, 64
	.other		__nv_reservedSMEM_offset_0_alias,@"STO_CUDA_RESERVED_SHARED STV_DEFAULT"
__nv_reservedSMEM_offset_0_alias:
	.zero		0
	.zero		64


//--------------------- .nv.constant0.createHeadMask --------------------------
	.section	.nv.constant0.createHeadMask,"a",@progbits
	.sectionflags	@""
	.align	4
.nv.constant0.createHeadMask:
	.zero		932


//--------------------- SYMBOLS --------------------------

	.type		.nv.reservedSmem.offset0,@object
	.size		.nv.reservedSmem.offset0,0x4
